//
// Generated by NVIDIA NVVM Compiler
//
// Compiler Build ID: CL-36424714
// Cuda compilation tools, release 13.0, V13.0.88
// Based on NVVM 20.0.0
//

.version 9.0
.target sm_100
.address_size 64

	// .globl	_Z23twod_convolution_kernelPKfPfi
.const .align 4 .b8 M[100];
// _ZZ23twod_convolution_kernelPKfPfiE3S_A has been demoted

.visible .entry _Z23twod_convolution_kernelPKfPfi(
	.param .u64 .ptr .align 1 _Z23twod_convolution_kernelPKfPfi_param_0,
	.param .u64 .ptr .align 1 _Z23twod_convolution_kernelPKfPfi_param_1,
	.param .u32 _Z23twod_convolution_kernelPKfPfi_param_2
)
{
	.reg .pred 	%p<14>;
	.reg .b32 	%r<35>;
	.reg .b32 	%f<93>;
	.reg .b64 	%rd<20>;
	// demoted variable
	.shared .align 4 .b8 _ZZ23twod_convolution_kernelPKfPfiE3S_A[1600];
	ld.param.u64 	%rd3, [_Z23twod_convolution_kernelPKfPfi_param_0];
	ld.param.u64 	%rd2, [_Z23twod_convolution_kernelPKfPfi_param_1];
	ld.param.u32 	%r12, [_Z23twod_convolution_kernelPKfPfi_param_2];
	cvta.to.global.u64 	%rd1, %rd3;
	mov.u32 	%r1, %tid.x;
	mov.u32 	%r2, %tid.y;
	mov.u32 	%r13, %ctaid.x;
	mov.u32 	%r3, %ntid.x;
	mad.lo.s32 	%r4, %r13, %r3, %r1;
	mov.u32 	%r14, %ctaid.y;
	mov.u32 	%r5, %ntid.y;
	mad.lo.s32 	%r15, %r14, %r5, %r2;
	max.s32 	%r16, %r4, %r15;
	setp.lt.s32 	%p1, %r16, %r12;
	setp.ge.s32 	%p2, %r16, %r12;
	mov.u32 	%r17, _ZZ23twod_convolution_kernelPKfPfiE3S_A;
	mad.lo.s32 	%r7, %r1, 80, %r17;
	shl.b32 	%r18, %r2, 2;
	add.s32 	%r19, %r7, %r18;
	add.s32 	%r8, %r19, 160;
	@%p2 bra 	$L__BB0_2;
	mad.lo.s32 	%r21, %r12, %r4, %r15;
	mul.wide.s32 	%rd4, %r21, 4;
	add.s64 	%rd5, %rd1, %rd4;
	ld.global.f32 	%f9, [%rd5];
	st.shared.f32 	[%r8+8], %f9;
	bra.uni 	$L__BB0_3;
$L__BB0_2:
	mov.b32 	%r20, 0;
	st.shared.u32 	[%r8+8], %r20;
$L__BB0_3:
	setp.gt.u32 	%p3, %r1, 1;
	@%p3 bra 	$L__BB0_9;
	setp.ge.s32 	%p4, %r15, %r12;
	setp.lt.s32 	%p5, %r4, 2;
	mov.f32 	%f89, 0f00000000;
	or.pred  	%p6, %p5, %p4;
	@%p6 bra 	$L__BB0_6;
	add.s32 	%r22, %r4, -2;
	mad.lo.s32 	%r23, %r12, %r22, %r15;
	mul.wide.u32 	%rd6, %r23, 4;
	add.s64 	%rd7, %rd1, %rd6;
	ld.global.f32 	%f89, [%rd7];
$L__BB0_6:
	st.shared.f32 	[%r8+-152], %f89;
	add.s32 	%r9, %r4, %r3;
	max.s32 	%r24, %r9, %r15;
	setp.ge.s32 	%p7, %r24, %r12;
	mov.f32 	%f90, 0f00000000;
	@%p7 bra 	$L__BB0_8;
	mad.lo.s32 	%r25, %r12, %r9, %r15;
	mul.wide.s32 	%rd8, %r25, 4;
	add.s64 	%rd9, %rd1, %rd8;
	ld.global.f32 	%f90, [%rd9];
$L__BB0_8:
	mad.lo.s32 	%r26, %r3, 80, %r7;
	add.s32 	%r28, %r26, %r18;
	st.shared.f32 	[%r28+168], %f90;
$L__BB0_9:
	setp.gt.u32 	%p8, %r2, 1;
	@%p8 bra 	$L__BB0_15;
	setp.ge.s32 	%p9, %r4, %r12;
	setp.lt.u32 	%p10, %r15, 2;
	mov.f32 	%f91, 0f00000000;
	or.pred  	%p11, %p10, %p9;
	@%p11 bra 	$L__BB0_12;
	mul.lo.s32 	%r29, %r12, %r4;
	cvt.s64.s32 	%rd10, %r29;
	cvt.u64.u32 	%rd11, %r15;
	add.s64 	%rd12, %rd11, %rd10;
	shl.b64 	%rd13, %rd12, 2;
	add.s64 	%rd14, %rd1, %rd13;
	ld.global.f32 	%f91, [%rd14+-8];
$L__BB0_12:
	st.shared.f32 	[%r8], %f91;
	add.s32 	%r10, %r15, %r5;
	mov.f32 	%f92, 0f00000000;
	max.s32 	%r30, %r10, %r4;
	setp.ge.s32 	%p12, %r30, %r12;
	@%p12 bra 	$L__BB0_14;
	mad.lo.s32 	%r31, %r12, %r4, %r10;
	mul.wide.s32 	%rd15, %r31, 4;
	add.s64 	%rd16, %rd1, %rd15;
	ld.global.f32 	%f92, [%rd16];
$L__BB0_14:
	shl.b32 	%r32, %r5, 2;
	add.s32 	%r33, %r8, %r32;
	st.shared.f32 	[%r33+8], %f92;
$L__BB0_15:
	bar.sync 	0;
	not.pred 	%p13, %p1;
	@%p13 bra 	$L__BB0_17;
	ld.shared.f32 	%f14, [%r8+-160];
	ld.const.f32 	%f15, [M];
	fma.rn.f32 	%f16, %f14, %f15, 0f00000000;
	ld.shared.f32 	%f17, [%r8+-156];
	ld.const.f32 	%f18, [M+4];
	fma.rn.f32 	%f19, %f17, %f18, %f16;
	ld.shared.f32 	%f20, [%r8+-152];
	ld.const.f32 	%f21, [M+8];
	fma.rn.f32 	%f22, %f20, %f21, %f19;
	ld.shared.f32 	%f23, [%r8+-148];
	ld.const.f32 	%f24, [M+12];
	fma.rn.f32 	%f25, %f23, %f24, %f22;
	ld.shared.f32 	%f26, [%r8+-144];
	ld.const.f32 	%f27, [M+16];
	fma.rn.f32 	%f28, %f26, %f27, %f25;
	ld.shared.f32 	%f29, [%r8+-80];
	ld.const.f32 	%f30, [M+20];
	fma.rn.f32 	%f31, %f29, %f30, %f28;
	ld.shared.f32 	%f32, [%r8+-76];
	ld.const.f32 	%f33, [M+24];
	fma.rn.f32 	%f34, %f32, %f33, %f31;
	ld.shared.f32 	%f35, [%r8+-72];
	ld.const.f32 	%f36, [M+28];
	fma.rn.f32 	%f37, %f35, %f36, %f34;
	ld.shared.f32 	%f38, [%r8+-68];
	ld.const.f32 	%f39, [M+32];
	fma.rn.f32 	%f40, %f38, %f39, %f37;
	ld.shared.f32 	%f41, [%r8+-64];
	ld.const.f32 	%f42, [M+36];
	fma.rn.f32 	%f43, %f41, %f42, %f40;
	ld.shared.f32 	%f44, [%r8];
	ld.const.f32 	%f45, [M+40];
	fma.rn.f32 	%f46, %f44, %f45, %f43;
	ld.shared.f32 	%f47, [%r8+4];
	ld.const.f32 	%f48, [M+44];
	fma.rn.f32 	%f49, %f47, %f48, %f46;
	ld.shared.f32 	%f50, [%r8+8];
	ld.const.f32 	%f51, [M+48];
	fma.rn.f32 	%f52, %f50, %f51, %f49;
	ld.shared.f32 	%f53, [%r8+12];
	ld.const.f32 	%f54, [M+52];
	fma.rn.f32 	%f55, %f53, %f54, %f52;
	ld.shared.f32 	%f56, [%r8+16];
	ld.const.f32 	%f57, [M+56];
	fma.rn.f32 	%f58, %f56, %f57, %f55;
	ld.shared.f32 	%f59, [%r8+80];
	ld.const.f32 	%f60, [M+60];
	fma.rn.f32 	%f61, %f59, %f60, %f58;
	ld.shared.f32 	%f62, [%r8+84];
	ld.const.f32 	%f63, [M+64];
	fma.rn.f32 	%f64, %f62, %f63, %f61;
	ld.shared.f32 	%f65, [%r8+88];
	ld.const.f32 	%f66, [M+68];
	fma.rn.f32 	%f67, %f65, %f66, %f64;
	ld.shared.f32 	%f68, [%r8+92];
	ld.const.f32 	%f69, [M+72];
	fma.rn.f32 	%f70, %f68, %f69, %f67;
	ld.shared.f32 	%f71, [%r8+96];
	ld.const.f32 	%f72, [M+76];
	fma.rn.f32 	%f73, %f71, %f72, %f70;
	ld.shared.f32 	%f74, [%r8+160];
	ld.const.f32 	%f75, [M+80];
	fma.rn.f32 	%f76, %f74, %f75, %f73;
	ld.shared.f32 	%f77, [%r8+164];
	ld.const.f32 	%f78, [M+84];
	fma.rn.f32 	%f79, %f77, %f78, %f76;
	ld.shared.f32 	%f80, [%r8+168];
	ld.const.f32 	%f81, [M+88];
	fma.rn.f32 	%f82, %f80, %f81, %f79;
	ld.shared.f32 	%f83, [%r8+172];
	ld.const.f32 	%f84, [M+92];
	fma.rn.f32 	%f85, %f83, %f84, %f82;
	ld.shared.f32 	%f86, [%r8+176];
	ld.const.f32 	%f87, [M+96];
	fma.rn.f32 	%f88, %f86, %f87, %f85;
	mad.lo.s32 	%r34, %r12, %r4, %r15;
	cvta.to.global.u64 	%rd17, %rd2;
	mul.wide.s32 	%rd18, %r34, 4;
	add.s64 	%rd19, %rd17, %rd18;
	st.global.f32 	[%rd19], %f88;
$L__BB0_17:
	ret;

}


// ===== COMPILED SASS (sm_100) =====

	.target	sm_100

	.elftype	@"ET_EXEC"


//--------------------- .note.nv.tkinfo           --------------------------
	.section	.note.nv.tkinfo,"",@"SHT_NOTE"
	.sectionflags	@"SHF_NOTE_NV_TKINFO"
	.tkinfo
        /*0018*/ 	.word	0x00000002
        /*0030*/ 	.string	""
        /*0030*/ 	.string	"ptxas"
        /*0030*/ 	.string	"Cuda compilation tools, release 13.0, V13.0.88"
        /*0030*/ 	.string	"Build cuda_13.0.r13.0/compiler.36424714_0"
        /*0030*/ 	.string	"-arch sm_100 -m 64 "



//--------------------- .note.nv.cuinfo           --------------------------
	.section	.note.nv.cuinfo,"",@"SHT_NOTE"
	.sectionflags	@"SHF_NOTE_NV_CUINFO"
        /*0018*/ 	.short	0x0002
        /*001a*/ 	.short	0x0064
        /*001c*/ 	.short	0x0082
	.zero		2


//--------------------- .nv.info                  --------------------------
	.section	.nv.info,"",@"SHT_CUDA_INFO"
	.align	4


	//----- nvinfo : EIATTR_REGCOUNT
	.align		4
        /*0000*/ 	.byte	0x04, 0x2f
        /*0002*/ 	.short	(.L_2 - .L_1)
	.align		4
.L_1:
        /*0004*/ 	.word	index@(_Z23twod_convolution_kernelPKfPfi)
        /*0008*/ 	.word	0x00000018


	//----- nvinfo : EIATTR_FRAME_SIZE
	.align		4
.L_2:
        /*000c*/ 	.byte	0x04, 0x11
        /*000e*/ 	.short	(.L_4 - .L_3)
	.align		4
.L_3:
        /*0010*/ 	.word	index@(_Z23twod_convolution_kernelPKfPfi)
        /*0014*/ 	.word	0x00000000


	//----- nvinfo : EIATTR_MIN_STACK_SIZE
	.align		4
.L_4:
        /*0018*/ 	.byte	0x04, 0x12
        /*001a*/ 	.short	(.L_6 - .L_5)
	.align		4
.L_5:
        /*001c*/ 	.word	index@(_Z23twod_convolution_kernelPKfPfi)
        /*0020*/ 	.word	0x00000000
.L_6:


//--------------------- .nv.compat                --------------------------
	.section	.nv.compat,"",@"SHT_CUDA_COMPAT_INFO"
	.align	4
        /*0000*/ 	.byte	0x02, 0x09, 0x00, 0x00, 0x02, 0x02, 0x01, 0x00, 0x02, 0x05, 0x05, 0x00, 0x03, 0x07, 0x01, 0x01
        /*0010*/ 	.byte	0x02, 0x03, 0x00, 0x00, 0x02, 0x06, 0x01, 0x00, 0x04, 0x0b, 0x08, 0x00, 0x09, 0x00, 0x00, 0x00
        /*0020*/ 	.byte	0x00, 0x00, 0x00, 0x00


//--------------------- .nv.info._Z23twod_convolution_kernelPKfPfi --------------------------
	.section	.nv.info._Z23twod_convolution_kernelPKfPfi,"",@"SHT_CUDA_INFO"
	.sectionflags	@""
	.align	4


	//----- nvinfo : EIATTR_CUDA_API_VERSION
	.align		4
        /*0000*/ 	.byte	0x04, 0x37
        /*0002*/ 	.short	(.L_8 - .L_7)
.L_7:
        /*0004*/ 	.word	0x00000082


	//----- nvinfo : EIATTR_KPARAM_INFO
	.align		4
.L_8:
        /*0008*/ 	.byte	0x04, 0x17
        /*000a*/ 	.short	(.L_10 - .L_9)
.L_9:
        /*000c*/ 	.word	0x00000000
        /*0010*/ 	.short	0x0002
        /*0012*/ 	.short	0x0010
        /*0014*/ 	.byte	0x00, 0xf0, 0x11, 0x00


	//----- nvinfo : EIATTR_KPARAM_INFO
	.align		4
.L_10:
        /*0018*/ 	.byte	0x04, 0x17
        /*001a*/ 	.short	(.L_12 - .L_11)
.L_11:
        /*001c*/ 	.word	0x00000000
        /*0020*/ 	.short	0x0001
        /*0022*/ 	.short	0x0008
        /*0024*/ 	.byte	0x00, 0xf5, 0x21, 0x00


	//----- nvinfo : EIATTR_KPARAM_INFO
	.align		4
.L_12:
        /*0028*/ 	.byte	0x04, 0x17
        /*002a*/ 	.short	(.L_14 - .L_13)
.L_13:
        /*002c*/ 	.word	0x00000000
        /*0030*/ 	.short	0x0000
        /*0032*/ 	.short	0x0000
        /*0034*/ 	.byte	0x00, 0xf5, 0x21, 0x00


	//----- nvinfo : EIATTR_SPARSE_MMA_MASK
	.align		4
.L_14:
        /*0038*/ 	.byte	0x03, 0x50
        /*003a*/ 	.short	0x0000


	//----- nvinfo : EIATTR_MAXREG_COUNT
	.align		4
        /*003c*/ 	.byte	0x03, 0x1b
        /*003e*/ 	.short	0x00ff


	//----- nvinfo : EIATTR_NUM_BARRIERS
	.align		4
        /*0040*/ 	.byte	0x02, 0x4c
        /*0042*/ 	.byte	0x01
	.zero		1


	//----- nvinfo : EIATTR_MERCURY_ISA_VERSION
	.align		4
        /*0044*/ 	.byte	0x03, 0x5f
        /*0046*/ 	.short	0x0101


	//----- nvinfo : EIATTR_VRC_CTA_INIT_COUNT
	.align		4
        /*0048*/ 	.byte	0x02, 0x4a
	.zero		1
	.zero		1


	//----- nvinfo : EIATTR_EXIT_INSTR_OFFSETS
	.align		4
        /*004c*/ 	.byte	0x04, 0x1c
        /*004e*/ 	.short	(.L_16 - .L_15)


	//   ....[0]....
.L_15:
        /*0050*/ 	.word	0x000004a0


	//   ....[1]....
        /*0054*/ 	.word	0x00000880


	//----- nvinfo : EIATTR_CRS_STACK_SIZE
	.align		4
.L_16:
        /*0058*/ 	.byte	0x04, 0x1e
        /*005a*/ 	.short	(.L_18 - .L_17)
.L_17:
        /*005c*/ 	.word	0x00000000


	//----- nvinfo : EIATTR_CBANK_PARAM_SIZE
	.align		4
.L_18:
        /*0060*/ 	.byte	0x03, 0x19
        /*0062*/ 	.short	0x0014


	//----- nvinfo : EIATTR_PARAM_CBANK
	.align		4
        /*0064*/ 	.byte	0x04, 0x0a
        /*0066*/ 	.short	(.L_20 - .L_19)
	.align		4
.L_19:
        /*0068*/ 	.word	index@(.nv.constant0._Z23twod_convolution_kernelPKfPfi)
        /*006c*/ 	.short	0x0380
        /*006e*/ 	.short	0x0014


	//----- nvinfo : EIATTR_SW_WAR
	.align		4
.L_20:
        /*0070*/ 	.byte	0x04, 0x36
        /*0072*/ 	.short	(.L_22 - .L_21)
.L_21:
        /*0074*/ 	.word	0x00000008
.L_22:


//--------------------- .nv.callgraph             --------------------------
	.section	.nv.callgraph,"",@"SHT_CUDA_CALLGRAPH"
	.align	4
	.sectionentsize	8
	.align		4
        /*0000*/ 	.word	0x00000000
	.align		4
        /*0004*/ 	.word	0xffffffff
	.align		4
        /*0008*/ 	.word	0x00000000
	.align		4
        /*000c*/ 	.word	0xfffffffe
	.align		4
        /*0010*/ 	.word	0x00000000
	.align		4
        /*0014*/ 	.word	0xfffffffd
	.align		4
        /*0018*/ 	.word	0x00000000
	.align		4
        /*001c*/ 	.word	0xfffffffc


//--------------------- .nv.constant3             --------------------------
	.section	.nv.constant3,"a",@progbits
	.align	4
.nv.constant3:
	.type		M,@object
	.size		M,(.L_0 - M)
M:
	.zero		100
.L_0:


//--------------------- .text._Z23twod_convolution_kernelPKfPfi --------------------------
	.section	.text._Z23twod_convolution_kernelPKfPfi,"ax",@progbits
	.align	128
        .global         _Z23twod_convolution_kernelPKfPfi
        .type           _Z23twod_convolution_kernelPKfPfi,@function
        .size           _Z23twod_convolution_kernelPKfPfi,(.L_x_5 - _Z23twod_convolution_kernelPKfPfi)
        .other          _Z23twod_convolution_kernelPKfPfi,@"STO_CUDA_ENTRY STV_DEFAULT"
_Z23twod_convolution_kernelPKfPfi:
.text._Z23twod_convolution_kernelPKfPfi:
[----:B------:R-:W-:Y:S01]  /*0000*/  LDC R1, c[0x0][0x37c] ;  /* 0x0000df00ff017b82 */ /* 0x000fe20000000800 */
[----:B------:R-:W0:Y:S07]  /*0010*/  S2R R10, SR_TID.X ;  /* 0x00000000000a7919 */ /* 0x000e2e0000002100 */
[----:B------:R-:W0:Y:S01]  /*0020*/  LDC R9, c[0x0][0x360] ;  /* 0x0000d800ff097b82 */ /* 0x000e220000000800 */
[----:B------:R-:W1:Y:S01]  /*0030*/  LDCU UR6, c[0x0][0x390] ;  /* 0x00007200ff0677ac */ /* 0x000e620008000800 */
[----:B------:R-:W2:Y:S06]  /*0040*/  S2R R5, SR_TID.Y ;  /* 0x0000000000057919 */ /* 0x000eac0000002200 */
[----:B------:R-:W0:Y:S08]  /*0050*/  S2UR UR4, SR_CTAID.X ;  /* 0x00000000000479c3 */ /* 0x000e300000002500 */
[----:B------:R-:W2:Y:S08]  /*0060*/  S2UR UR5, SR_CTAID.Y ;  /* 0x00000000000579c3 */ /* 0x000eb00000002600 */
[----:B------:R-:W2:Y:S01]  /*0070*/  LDC R0, c[0x0][0x364] ;  /* 0x0000d900ff007b82 */ /* 0x000ea20000000800 */
[----:B0-----:R-:W-:-:S02]  /*0080*/  IMAD R2, R9, UR4, R10 ;  /* 0x0000000409027c24 */ /* 0x001fc4000f8e020a */
[----:B--2---:R-:W-:Y:S01]  /*0090*/  IMAD R3, R0, UR5, R5 ;  /* 0x0000000500037c24 */ /* 0x004fe2000f8e0205 */
[----:B------:R-:W0:Y:S04]  /*00a0*/  LDCU.64 UR4, c[0x0][0x358] ;  /* 0x00006b00ff0477ac */ /* 0x000e280008000a00 */
[----:B------:R-:W-:-:S04]  /*00b0*/  VIMNMX R12, PT, PT, R2, R3, !PT ;  /* 0x00000003020c7248 */ /* 0x000fc80007fe0100 */
[----:B-1----:R-:W-:-:S13]  /*00c0*/  ISETP.GE.AND P0, PT, R12, UR6, PT ;  /* 0x000000060c007c0c */ /* 0x002fda000bf06270 */
[----:B------:R-:W1:Y:S01]  /*00d0*/  @!P0 LDC.64 R6, c[0x0][0x380] ;  /* 0x0000e000ff068b82 */ /* 0x000e620000000a00 */
[----:B------:R-:W-:-:S04]  /*00e0*/  @!P0 IMAD R11, R2, UR6, R3 ;  /* 0x00000006020b8c24 */ /* 0x000fc8000f8e0203 */
[----:B-1----:R-:W-:-:S06]  /*00f0*/  @!P0 IMAD.WIDE R6, R11, 0x4, R6 ;  /* 0x000000040b068825 */ /* 0x002fcc00078e0206 */
[----:B0-----:R-:W2:Y:S01]  /*0100*/  @!P0 LDG.E R7, desc[UR4][R6.64] ;  /* 0x0000000406078981 */ /* 0x001ea2000c1e1900 */
[----:B------:R-:W-:Y:S01]  /*0110*/  MOV R4, 0x400 ;  /* 0x0000040000047802 */ /* 0x000fe20000000f00 */
[----:B------:R-:W-:Y:S01]  /*0120*/  BSSY.RECONVERGENT B0, `(.L_x_0) ;  /* 0x000001e000007945 */ /* 0x000fe20003800200 */
[----:B------:R-:W-:Y:S01]  /*0130*/  ISETP.GT.U32.AND P3, PT, R10, 0x1, PT ;  /* 0x000000010a00780c */ /* 0x000fe20003f64070 */
[----:B------:R-:W0:Y:S01]  /*0140*/  S2R R11, SR_CgaCtaId ;  /* 0x00000000000b7919 */ /* 0x000e220000008800 */
[----:B------:R-:W-:Y:S02]  /*0150*/  ISETP.GE.AND P1, PT, R12, UR6, PT ;  /* 0x000000060c007c0c */ /* 0x000fe4000bf26270 */
[----:B------:R-:W-:Y:S02]  /*0160*/  ISETP.GT.U32.AND P2, PT, R5, 0x1, PT ;  /* 0x000000010500780c */ /* 0x000fe40003f44070 */
[----:B0-----:R-:W-:-:S05]  /*0170*/  LEA R4, R11, R4, 0x18 ;  /* 0x000000040b047211 */ /* 0x001fca00078ec0ff */
[----:B------:R-:W-:-:S05]  /*0180*/  IMAD R8, R10, 0x50, R4 ;  /* 0x000000500a087824 */ /* 0x000fca00078e0204 */
[----:B------:R-:W-:-:S05]  /*0190*/  LEA R4, R5, R8, 0x2 ;  /* 0x0000000805047211 */ /* 0x000fca00078e10ff */
[----:B--2---:R0:W-:Y:S04]  /*01a0*/  @!P0 STS [R4+0xa8], R7 ;  /* 0x0000a80704008388 */ /* 0x0041e80000000800 */
[----:B------:R0:W-:Y:S01]  /*01b0*/  @P0 STS [R4+0xa8], RZ ;  /* 0x0000a8ff04000388 */ /* 0x0001e20000000800 */
[----:B------:R-:W-:Y:S05]  /*01c0*/  @P3 BRA `(.L_x_1) ;  /* 0x00000000004c3947 */ /* 0x000fea0003800000 */
[C---:B------:R-:W-:Y:S02]  /*01d0*/  IADD3 R14, PT, PT, R2.reuse, R9, RZ ;  /* 0x00000009020e7210 */ /* 0x040fe40007ffe0ff */
[C---:B------:R-:W-:Y:S02]  /*01e0*/  ISETP.GE.AND P0, PT, R3.reuse, UR6, PT ;  /* 0x0000000603007c0c */ /* 0x040fe4000bf06270 */
[----:B------:R-:W-:Y:S02]  /*01f0*/  VIMNMX R6, PT, PT, R3, R14, !PT ;  /* 0x0000000e03067248 */ /* 0x000fe40007fe0100 */
[----:B------:R-:W-:Y:S02]  /*0200*/  ISETP.LT.OR P0, PT, R2, 0x2, P0 ;  /* 0x000000020200780c */ /* 0x000fe40000701670 */
[----:B------:R-:W-:-:S11]  /*0210*/  ISETP.GE.AND P3, PT, R6, UR6, PT ;  /* 0x0000000606007c0c */ /* 0x000fd6000bf66270 */
[----:B------:R-:W1:Y:S01]  /*0220*/  @!P0 LDC.64 R10, c[0x0][0x380] ;  /* 0x0000e000ff0a8b82 */ /* 0x000e620000000a00 */
[----:B------:R-:W-:Y:S01]  /*0230*/  @!P0 IADD3 R12, PT, PT, R2, -0x2, RZ ;  /* 0xfffffffe020c8810 */ /* 0x000fe20007ffe0ff */
[----:B------:R-:W-:-:S04]  /*0240*/  @!P3 IMAD R15, R14, UR6, R3 ;  /* 0x000000060e0fbc24 */ /* 0x000fc8000f8e0203 */
[----:B------:R-:W-:Y:S02]  /*0250*/  @!P0 IMAD R13, R12, UR6, R3 ;  /* 0x000000060c0d8c24 */ /* 0x000fe4000f8e0203 */
[----:B0-----:R-:W0:Y:S02]  /*0260*/  @!P3 LDC.64 R6, c[0x0][0x380] ;  /* 0x0000e000ff06bb82 */ /* 0x001e240000000a00 */
[----:B-1----:R-:W-:Y:S01]  /*0270*/  @!P0 IMAD.WIDE.U32 R10, R13, 0x4, R10 ;  /* 0x000000040d0a8825 */ /* 0x002fe200078e000a */
[----:B------:R-:W-:-:S06]  /*0280*/  CS2R R12, SRZ ;  /* 0x00000000000c7805 */ /* 0x000fcc000001ff00 */
[----:B------:R-:W2:Y:S01]  /*0290*/  @!P0 LDG.E R13, desc[UR4][R10.64] ;  /* 0x000000040a0d8981 */ /* 0x000ea2000c1e1900 */
[----:B0-----:R-:W-:-:S05]  /*02a0*/  @!P3 IMAD.WIDE R6, R15, 0x4, R6 ;  /* 0x000000040f06b825 */ /* 0x001fca00078e0206 */
[----:B------:R-:W3:Y:S01]  /*02b0*/  @!P3 LDG.E R12, desc[UR4][R6.64] ;  /* 0x00000004060cb981 */ /* 0x000ee2000c1e1900 */
[----:B------:R-:W-:-:S05]  /*02c0*/  IMAD R8, R9, 0x50, R8 ;  /* 0x0000005009087824 */ /* 0x000fca00078e0208 */
[----:B------:R-:W-:Y:S01]  /*02d0*/  LEA R5, R5, R8, 0x2 ;  /* 0x0000000805057211 */ /* 0x000fe200078e10ff */
[----:B--2---:R1:W-:Y:S04]  /*02e0*/  STS [R4+0x8], R13 ;  /* 0x0000080d04007388 */ /* 0x0043e80000000800 */
[----:B---3--:R1:W-:Y:S02]  /*02f0*/  STS [R5+0xa8], R12 ;  /* 0x0000a80c05007388 */ /* 0x0083e40000000800 */
.L_x_1:
[----:B------:R-:W-:Y:S05]  /*0300*/  BSYNC.RECONVERGENT B0 ;  /* 0x0000000000007941 */ /* 0x000fea0003800200 */
.L_x_0:
[----:B------:R-:W-:Y:S04]  /*0310*/  BSSY.RECONVERGENT B0, `(.L_x_2) ;  /* 0x0000017000007945 */ /* 0x000fe80003800200 */
[----:B------:R-:W-:Y:S05]  /*0320*/  @P2 BRA `(.L_x_3) ;  /* 0x0000000000542947 */ /* 0x000fea0003800000 */
[C---:B------:R-:W-:Y:S02]  /*0330*/  ISETP.GE.AND P0, PT, R2.reuse, UR6, PT ;  /* 0x0000000602007c0c */ /* 0x040fe4000bf06270 */
[C---:B-1----:R-:W-:Y:S02]  /*0340*/  IADD3 R5, PT, PT, R3.reuse, R0, RZ ;  /* 0x0000000003057210 */ /* 0x042fe40007ffe0ff */
[----:B------:R-:W-:Y:S02]  /*0350*/  ISETP.LT.U32.OR P0, PT, R3, 0x2, P0 ;  /* 0x000000020300780c */ /* 0x000fe40000701470 */
[----:B------:R-:W-:-:S04]  /*0360*/  VIMNMX R6, PT, PT, R2, R5, !PT ;  /* 0x0000000502067248 */ /* 0x000fc80007fe0100 */
[----:B------:R-:W-:-:S07]  /*0370*/  ISETP.GE.AND P2, PT, R6, UR6, PT ;  /* 0x0000000606007c0c */ /* 0x000fce000bf46270 */
[----:B------:R-:W1:Y:S01]  /*0380*/  @!P0 LDC.64 R12, c[0x0][0x380] ;  /* 0x0000e000ff0c8b82 */ /* 0x000e620000000a00 */
[----:B------:R-:W-:-:S05]  /*0390*/  @!P0 IMAD R8, R2, UR6, RZ ;  /* 0x0000000602088c24 */ /* 0x000fca000f8e02ff */
[----:B------:R-:W-:Y:S01]  /*03a0*/  @!P0 IADD3 R9, P3, PT, R3, R8, RZ ;  /* 0x0000000803098210 */ /* 0x000fe20007f7e0ff */
[----:B------:R-:W-:Y:S01]  /*03b0*/  @!P2 IMAD R11, R2, UR6, R5 ;  /* 0x00000006020bac24 */ /* 0x000fe2000f8e0205 */
[----:B0-----:R-:W0:Y:S01]  /*03c0*/  @!P2 LDC.64 R6, c[0x0][0x380] ;  /* 0x0000e000ff06ab82 */ /* 0x001e220000000a00 */
[----:B------:R-:W-:Y:S01]  /*03d0*/  HFMA2 R5, -RZ, RZ, 0, 0 ;  /* 0x00000000ff057431 */ /* 0x000fe200000001ff */
[----:B------:R-:W-:Y:S02]  /*03e0*/  @!P0 LEA.HI.X.SX32 R10, R8, RZ, 0x1, P3 ;  /* 0x000000ff080a8211 */ /* 0x000fe400018f0eff */
[----:B-1----:R-:W-:-:S04]  /*03f0*/  @!P0 LEA R8, P3, R9, R12, 0x2 ;  /* 0x0000000c09088211 */ /* 0x002fc800078610ff */
[----:B------:R-:W-:Y:S02]  /*0400*/  @!P0 LEA.HI.X R9, R9, R13, R10, 0x2, P3 ;  /* 0x0000000d09098211 */ /* 0x000fe400018f140a */
[----:B------:R-:W-:Y:S01]  /*0410*/  MOV R10, RZ ;  /* 0x000000ff000a7202 */ /* 0x000fe20000000f00 */
[----:B0-----:R-:W-:Y:S02]  /*0420*/  @!P2 IMAD.WIDE R6, R11, 0x4, R6 ;  /* 0x000000040b06a825 */ /* 0x001fe400078e0206 */
[----:B------:R-:W2:Y:S04]  /*0430*/  @!P0 LDG.E R5, desc[UR4][R8.64+-0x8] ;  /* 0xfffff80408058981 */ /* 0x000ea8000c1e1900 */
[----:B------:R-:W3:Y:S01]  /*0440*/  @!P2 LDG.E R10, desc[UR4][R6.64] ;  /* 0x00000004060aa981 */ /* 0x000ee2000c1e1900 */
[----:B------:R-:W-:-:S03]  /*0450*/  LEA R11, R0, R4, 0x2 ;  /* 0x00000004000b7211 */ /* 0x000fc600078e10ff */
[----:B--2---:R2:W-:Y:S04]  /*0460*/  STS [R4+0xa0], R5 ;  /* 0x0000a00504007388 */ /* 0x0045e80000000800 */
[----:B---3--:R2:W-:Y:S02]  /*0470*/  STS [R11+0xa8], R10 ;  /* 0x0000a80a0b007388 */ /* 0x0085e40000000800 */
.L_x_3:
[----:B------:R-:W-:Y:S05]  /*0480*/  BSYNC.RECONVERGENT B0 ;  /* 0x0000000000007941 */ /* 0x000fea0003800200 */
.L_x_2:
[----:B------:R-:W-:Y:S06]  /*0490*/  BAR.SYNC.DEFER_BLOCKING 0x0 ;  /* 0x0000000000007b1d */ /* 0x000fec0000010000 */
[----:B------:R-:W-:Y:S05]  /*04a0*/  @P1 EXIT ;  /* 0x000000000000194d */ /* 0x000fea0003800000 */
[----:B------:R-:W3:Y:S01]  /*04b0*/  LDS R0, [R4] ;  /* 0x0000000004007984 */ /* 0x000ee20000000800 */
[----:B------:R-:W3:Y:S01]  /*04c0*/  LDCU.128 UR8, c[0x3][URZ] ;  /* 0x00c00000ff0877ac */ /* 0x000ee20008000c00 */
[----:B------:R-:W-:Y:S02]  /*04d0*/  IMAD R3, R2, UR6, R3 ;  /* 0x0000000602037c24 */ /* 0x000fe4000f8e0203 */
[----:B0-----:R-:W0:Y:S01]  /*04e0*/  LDS R7, [R4+0x4] ;  /* 0x0000040004077984 */ /* 0x001e220000000800 */
[----:B------:R-:W4:Y:S03]  /*04f0*/  LDCU.128 UR12, c[0x3][0x10] ;  /* 0x00c00200ff0c77ac */ /* 0x000f260008000c00 */
[----:B------:R-:W5:Y:S01]  /*0500*/  LDS R8, [R4+0x8] ;  /* 0x0000080004087984 */ /* 0x000f620000000800 */
[----:B------:R-:W4:Y:S03]  /*0510*/  LDCU UR7, c[0x3][0x60] ;  /* 0x00c00c00ff0777ac */ /* 0x000f260008000800 */
[----:B------:R-:W4:Y:S04]  /*0520*/  LDS R9, [R4+0xc] ;  /* 0x00000c0004097984 */ /* 0x000f280000000800 */
[----:B--2---:R-:W2:Y:S04]  /*0530*/  LDS R10, [R4+0x10] ;  /* 0x00001000040a7984 */ /* 0x004ea80000000800 */
[----:B------:R-:W2:Y:S04]  /*0540*/  LDS R11, [R4+0x50] ;  /* 0x00005000040b7984 */ /* 0x000ea80000000800 */
[----:B-1----:R-:W1:Y:S04]  /*0550*/  LDS R12, [R4+0x54] ;  /* 0x00005400040c7984 */ /* 0x002e680000000800 */
[----:B------:R-:W1:Y:S04]  /*0560*/  LDS R14, [R4+0x58] ;  /* 0x00005800040e7984 */ /* 0x000e680000000800 */
[----:B------:R-:W1:Y:S04]  /*0570*/  LDS R16, [R4+0x5c] ;  /* 0x00005c0004107984 */ /* 0x000e680000000800 */
[----:B------:R-:W1:Y:S01]  /*0580*/  LDS R5, [R4+0x60] ;  /* 0x0000600004057984 */ /* 0x000e620000000800 */
[----:B---3--:R-:W-:-:S03]  /*0590*/  FFMA R6, R0, UR8, RZ ;  /* 0x0000000800067c23 */ /* 0x008fc600080000ff */
[----:B------:R-:W-:Y:S01]  /*05a0*/  LDS R13, [R4+0xf8] ;  /* 0x0000f800040d7984 */ /* 0x000fe20000000800 */
[----:B0-----:R-:W-:-:S03]  /*05b0*/  FFMA R7, R7, UR9, R6 ;  /* 0x0000000907077c23 */ /* 0x001fc60008000006 */
[----:B------:R-:W0:Y:S01]  /*05c0*/  LDS R0, [R4+0xa0] ;  /* 0x0000a00004007984 */ /* 0x000e220000000800 */
[----:B-----5:R-:W-:-:S03]  /*05d0*/  FFMA R8, R8, UR10, R7 ;  /* 0x0000000a08087c23 */ /* 0x020fc60008000007 */
[----:B------:R-:W3:Y:S01]  /*05e0*/  LDS R6, [R4+0xa4] ;  /* 0x0000a40004067984 */ /* 0x000ee20000000800 */
[----:B----4-:R-:W-:-:S03]  /*05f0*/  FFMA R9, R9, UR11, R8 ;  /* 0x0000000b09097c23 */ /* 0x010fc60008000008 */
[----:B------:R-:W4:Y:S01]  /*0600*/  LDS R7, [R4+0xa8] ;  /* 0x0000a80004077984 */ /* 0x000f220000000800 */
[----:B------:R-:W5:Y:S01]  /*0610*/  LDCU.128 UR8, c[0x3][0x20] ;  /* 0x00c00400ff0877ac */ /* 0x000f620008000c00 */
[----:B--2---:R-:W-:Y:S02]  /*0620*/  FFMA R10, R10, UR12, R9 ;  /* 0x0000000c0a0a7c23 */ /* 0x004fe40008000009 */
[----:B------:R-:W2:Y:S02]  /*0630*/  LDS R8, [R4+0xac] ;  /* 0x0000ac0004087984 */ /* 0x000ea40000000800 */
[----:B------:R-:W-:Y:S02]  /*0640*/  FFMA R11, R11, UR13, R10 ;  /* 0x0000000d0b0b7c23 */ /* 0x000fe4000800000a */
[----:B------:R-:W2:Y:S02]  /*0650*/  LDS R9, [R4+0xb0] ;  /* 0x0000b00004097984 */ /* 0x000ea40000000800 */
[----:B-1----:R-:W-:-:S02]  /*0660*/  FFMA R11, R12, UR14, R11 ;  /* 0x0000000e0c0b7c23 */ /* 0x002fc4000800000b */
[----:B------:R-:W1:Y:S02]  /*0670*/  LDS R10, [R4+0xf0] ;  /* 0x0000f000040a7984 */ /* 0x000e640000000800 */
[----:B------:R-:W-:Y:S02]  /*0680*/  FFMA R11, R14, UR15, R11 ;  /* 0x0000000f0e0b7c23 */ /* 0x000fe4000800000b */
[----:B------:R-:W1:Y:S01]  /*0690*/  LDS R12, [R4+0xf4] ;  /* 0x0000f400040c7984 */ /* 0x000e620000000800 */
[----:B------:R-:W4:Y:S01]  /*06a0*/  LDCU.128 UR12, c[0x3][0x30] ;  /* 0x00c00600ff0c77ac */ /* 0x000f220008000c00 */
[----:B-----5:R-:W-:Y:S02]  /*06b0*/  FFMA R16, R16, UR8, R11 ;  /* 0x0000000810107c23 */ /* 0x020fe4000800000b */
[----:B------:R-:W-:Y:S02]  /*06c0*/  LDS R17, [R4+0x148] ;  /* 0x0001480004117984 */ /* 0x000fe40000000800 */
[----:B------:R-:W-:-:S02]  /*06d0*/  FFMA R15, R5, UR9, R16 ;  /* 0x00000009050f7c23 */ /* 0x000fc40008000010 */
[----:B------:R-:W5:Y:S04]  /*06e0*/  LDS R11, [R4+0xfc] ;  /* 0x0000fc00040b7984 */ /* 0x000f680000000800 */
[----:B------:R-:W5:Y:S01]  /*06f0*/  LDS R5, [R4+0x100] ;  /* 0x0001000004057984 */ /* 0x000f620000000800 */
[----:B0-----:R-:W-:-:S03]  /*0700*/  FFMA R15, R0, UR10, R15 ;  /* 0x0000000a000f7c23 */ /* 0x001fc6000800000f */
[----:B------:R-:W-:Y:S01]  /*0710*/  LDS R19, [R4+0x14c] ;  /* 0x00014c0004137984 */ /* 0x000fe20000000800 */
[----:B---3--:R-:W-:-:S03]  /*0720*/  FFMA R6, R6, UR11, R15 ;  /* 0x0000000b06067c23 */ /* 0x008fc6000800000f */
[----:B------:R-:W0:Y:S01]  /*0730*/  LDS R0, [R4+0x140] ;  /* 0x0001400004007984 */ /* 0x000e220000000800 */
[----:B------:R-:W3:Y:S01]  /*0740*/  LDCU.128 UR8, c[0x3][0x40] ;  /* 0x00c00800ff0877ac */ /* 0x000ee20008000c00 */
[----:B----4-:R-:W-:Y:S02]  /*0750*/  FFMA R7, R7, UR12, R6 ;  /* 0x0000000c07077c23 */ /* 0x010fe40008000006 */
[----:B------:R-:W4:Y:S02]  /*0760*/  LDS R15, [R4+0x144] ;  /* 0x00014400040f7984 */ /* 0x000f240000000800 */
[----:B--2---:R-:W-:Y:S02]  /*0770*/  FFMA R8, R8, UR13, R7 ;  /* 0x0000000d08087c23 */ /* 0x004fe40008000007 */
[----:B------:R-:W2:Y:S01]  /*0780*/  LDS R21, [R4+0x150] ;  /* 0x0001500004157984 */ /* 0x000ea20000000800 */
[----:B------:R-:W0:Y:S01]  /*0790*/  LDC.64 R6, c[0x0][0x388] ;  /* 0x0000e200ff067b82 */ /* 0x000e220000000a00 */
[----:B------:R-:W-:-:S04]  /*07a0*/  FFMA R9, R9, UR14, R8 ;  /* 0x0000000e09097c23 */ /* 0x000fc80008000008 */
[----:B-1----:R-:W-:Y:S01]  /*07b0*/  FFMA R9, R10, UR15, R9 ;  /* 0x0000000f0a097c23 */ /* 0x002fe20008000009 */
[----:B------:R-:W1:Y:S03]  /*07c0*/  LDCU.128 UR12, c[0x3][0x50] ;  /* 0x00c00a00ff0c77ac */ /* 0x000e660008000c00 */
[----:B---3--:R-:W-:-:S04]  /*07d0*/  FFMA R12, R12, UR8, R9 ;  /* 0x000000080c0c7c23 */ /* 0x008fc80008000009 */
[----:B------:R-:W-:-:S04]  /*07e0*/  FFMA R12, R13, UR9, R12 ;  /* 0x000000090d0c7c23 */ /* 0x000fc8000800000c */
[----:B-----5:R-:W-:-:S04]  /*07f0*/  FFMA R12, R11, UR10, R12 ;  /* 0x0000000a0b0c7c23 */ /* 0x020fc8000800000c */
[----:B------:R-:W-:Y:S01]  /*0800*/  FFMA R5, R5, UR11, R12 ;  /* 0x0000000b05057c23 */ /* 0x000fe2000800000c */
[----:B0-----:R-:W-:-:S04]  /*0810*/  IMAD.WIDE R6, R3, 0x4, R6 ;  /* 0x0000000403067825 */ /* 0x001fc800078e0206 */
[----:B-1----:R-:W-:-:S04]  /*0820*/  FFMA R0, R0, UR12, R5 ;  /* 0x0000000c00007c23 */ /* 0x002fc80008000005 */
[----:B----4-:R-:W-:-:S04]  /*0830*/  FFMA R0, R15, UR13, R0 ;  /* 0x0000000d0f007c23 */ /* 0x010fc80008000000 */
[----:B------:R-:W-:-:S04]  /*0840*/  FFMA R0, R17, UR14, R0 ;  /* 0x0000000e11007c23 */ /* 0x000fc80008000000 */
[----:B------:R-:W-:-:S04]  /*0850*/  FFMA R0, R19, UR15, R0 ;  /* 0x0000000f13007c23 */ /* 0x000fc80008000000 */
[----:B--2---:R-:W-:-:S05]  /*0860*/  FFMA R21, R21, UR7, R0 ;  /* 0x0000000715157c23 */ /* 0x004fca0008000000 */
[----:B------:R-:W-:Y:S01]  /*0870*/  STG.E desc[UR4][R6.64], R21 ;  /* 0x0000001506007986 */ /* 0x000fe2000c101904 */
[----:B------:R-:W-:Y:S05]  /*0880*/  EXIT ;  /* 0x000000000000794d */ /* 0x000fea0003800000 */
.L_x_4:
[----:B------:R-:W-:-:S00]  /*0890*/  BRA `(.L_x_4) ;  /* 0xfffffffc00fc7947 */ /* 0x000fc0000383ffff */
[----:B------:R-:W-:-:S00]  /*08a0*/  NOP ;  /* 0x0000000000007918 */ /* 0x000fc00000000000 */
        /* <DEDUP_REMOVED lines=13> */
.L_x_5:


//--------------------- .nv.shared._Z23twod_convolution_kernelPKfPfi --------------------------
	.section	.nv.shared._Z23twod_convolution_kernelPKfPfi,"aw",@nobits
	.sectionflags	@""
	.align	4
.nv.shared._Z23twod_convolution_kernelPKfPfi:
	.zero		2624


//--------------------- .nv.shared.reserved.0     --------------------------
	.section	.nv.shared.reserved.0,"aw",@nobits
	.weak		__nv_reservedSMEM_offset_0_alias
	.size		__nv_reservedSMEM_offset_0_alias, 0, 64
	.other		__nv_reservedSMEM_offset_0_alias,@"STO_CUDA_RESERVED_SHARED STV_DEFAULT"
__nv_reservedSMEM_offset_0_alias:
	.zero		0
	.zero		64


//--------------------- .nv.constant0._Z23twod_convolution_kernelPKfPfi --------------------------
	.section	.nv.constant0._Z23twod_convolution_kernelPKfPfi,"a",@progbits
	.sectionflags	@""
	.align	4
.nv.constant0._Z23twod_convolution_kernelPKfPfi:
	.zero		916


//--------------------- SYMBOLS --------------------------

	.type		.nv.reservedSmem.offset0,@object
	.size		.nv.reservedSmem.offset0,0x4
	.type		.nv.reservedSmem.cap,@object
	.size		.nv.reservedSmem.cap,0x4
